//
// Generated by NVIDIA NVVM Compiler
//
// Compiler Build ID: CL-36424714
// Cuda compilation tools, release 13.0, V13.0.88
// Based on NVVM 20.0.0
//

.version 9.0
.target sm_100
.address_size 64

	// .globl	_Z11heat_kernelPdPKdii
.extern .func  (.param .b32 func_retval0) vprintf
(
	.param .b64 vprintf_param_0,
	.param .b64 vprintf_param_1
)
;
.extern .shared .align 16 .b8 sdata[];
.global .align 1 .b8 $str[42] = {62, 62, 62, 32, 114, 111, 119, 95, 97, 118, 103, 95, 107, 101, 114, 110, 101, 108, 32, 105, 115, 32, 114, 117, 110, 110, 105, 110, 103, 32, 111, 110, 32, 100, 101, 118, 105, 99, 101, 46, 10};

.visible .entry _Z11heat_kernelPdPKdii(
	.param .u64 .ptr .align 1 _Z11heat_kernelPdPKdii_param_0,
	.param .u64 .ptr .align 1 _Z11heat_kernelPdPKdii_param_1,
	.param .u32 _Z11heat_kernelPdPKdii_param_2,
	.param .u32 _Z11heat_kernelPdPKdii_param_3
)
{
	.reg .pred 	%p<11>;
	.reg .b32 	%r<14>;
	.reg .b64 	%rd<8>;
	.reg .b64 	%fd<12>;

	ld.param.u64 	%rd3, [_Z11heat_kernelPdPKdii_param_0];
	ld.param.u64 	%rd4, [_Z11heat_kernelPdPKdii_param_1];
	ld.param.u32 	%r3, [_Z11heat_kernelPdPKdii_param_2];
	ld.param.u32 	%r4, [_Z11heat_kernelPdPKdii_param_3];
	mov.u32 	%r5, %tid.x;
	mov.u32 	%r6, %ctaid.x;
	mov.u32 	%r7, %ntid.x;
	mad.lo.s32 	%r1, %r6, %r7, %r5;
	mov.u32 	%r8, %tid.y;
	mov.u32 	%r9, %ctaid.y;
	mov.u32 	%r10, %ntid.y;
	mad.lo.s32 	%r2, %r9, %r10, %r8;
	setp.ge.s32 	%p1, %r2, %r3;
	setp.ge.s32 	%p2, %r1, %r4;
	or.pred  	%p3, %p1, %p2;
	@%p3 bra 	$L__BB0_3;
	cvta.to.global.u64 	%rd5, %rd4;
	cvta.to.global.u64 	%rd6, %rd3;
	mad.lo.s32 	%r11, %r4, %r2, %r1;
	mul.wide.s32 	%rd7, %r11, 8;
	add.s64 	%rd1, %rd5, %rd7;
	ld.global.f64 	%fd1, [%rd1];
	add.s64 	%rd2, %rd6, %rd7;
	st.global.f64 	[%rd2], %fd1;
	setp.eq.s32 	%p4, %r2, 0;
	add.s32 	%r12, %r3, -1;
	setp.ge.u32 	%p5, %r2, %r12;
	or.pred  	%p6, %p4, %p5;
	setp.lt.s32 	%p7, %r1, 2;
	or.pred  	%p8, %p7, %p6;
	add.s32 	%r13, %r4, -2;
	setp.ge.s32 	%p9, %r1, %r13;
	or.pred  	%p10, %p8, %p9;
	@%p10 bra 	$L__BB0_3;
	ld.global.f64 	%fd2, [%rd1+-16];
	ld.global.f64 	%fd3, [%rd1+-8];
	mul.f64 	%fd4, %fd3, 0d3FF8CCCCC0000000;
	fma.rn.f64 	%fd5, %fd2, 0d3FF99999A0000000, %fd4;
	add.f64 	%fd6, %fd1, %fd5;
	ld.global.f64 	%fd7, [%rd1+8];
	fma.rn.f64 	%fd8, %fd7, 0d3FE3333340000000, %fd6;
	ld.global.f64 	%fd9, [%rd1+16];
	fma.rn.f64 	%fd10, %fd9, 0d3FD0000000000000, %fd8;
	div.rn.f64 	%fd11, %fd10, 0d4014000000000000;
	st.global.f64 	[%rd2], %fd11;
$L__BB0_3:
	ret;

}
	// .globl	_Z14row_avg_kernelPKdPdii
.visible .entry _Z14row_avg_kernelPKdPdii(
	.param .u64 .ptr .align 1 _Z14row_avg_kernelPKdPdii_param_0,
	.param .u64 .ptr .align 1 _Z14row_avg_kernelPKdPdii_param_1,
	.param .u32 _Z14row_avg_kernelPKdPdii_param_2,
	.param .u32 _Z14row_avg_kernelPKdPdii_param_3
)
{
	.reg .pred 	%p<8>;
	.reg .b32 	%r<22>;
	.reg .b64 	%rd<11>;
	.reg .b64 	%fd<15>;

	ld.param.u64 	%rd2, [_Z14row_avg_kernelPKdPdii_param_0];
	ld.param.u64 	%rd3, [_Z14row_avg_kernelPKdPdii_param_1];
	ld.param.u32 	%r11, [_Z14row_avg_kernelPKdPdii_param_3];
	mov.u32 	%r1, %ctaid.x;
	mov.u32 	%r2, %tid.x;
	setp.ge.s32 	%p1, %r2, %r11;
	mov.f64 	%fd14, 0d0000000000000000;
	@%p1 bra 	$L__BB1_3;
	mul.lo.s32 	%r3, %r11, %r1;
	mov.u32 	%r4, %ntid.x;
	cvta.to.global.u64 	%rd1, %rd2;
	mov.f64 	%fd14, 0d0000000000000000;
	mov.u32 	%r20, %r2;
$L__BB1_2:
	add.s32 	%r12, %r20, %r3;
	mul.wide.s32 	%rd4, %r12, 8;
	add.s64 	%rd5, %rd1, %rd4;
	ld.global.nc.f64 	%fd6, [%rd5];
	add.f64 	%fd14, %fd14, %fd6;
	add.s32 	%r20, %r20, %r4;
	setp.lt.s32 	%p2, %r20, %r11;
	@%p2 bra 	$L__BB1_2;
$L__BB1_3:
	shl.b32 	%r13, %r2, 3;
	mov.u32 	%r14, sdata;
	add.s32 	%r7, %r14, %r13;
	st.shared.f64 	[%r7], %fd14;
	bar.sync 	0;
	mov.u32 	%r21, %ntid.x;
	setp.lt.u32 	%p3, %r21, 2;
	@%p3 bra 	$L__BB1_7;
$L__BB1_4:
	shr.u32 	%r10, %r21, 1;
	setp.ge.u32 	%p4, %r2, %r10;
	@%p4 bra 	$L__BB1_6;
	shl.b32 	%r15, %r10, 3;
	add.s32 	%r16, %r7, %r15;
	ld.shared.f64 	%fd7, [%r16];
	ld.shared.f64 	%fd8, [%r7];
	add.f64 	%fd9, %fd7, %fd8;
	st.shared.f64 	[%r7], %fd9;
$L__BB1_6:
	bar.sync 	0;
	setp.gt.u32 	%p5, %r21, 3;
	mov.u32 	%r21, %r10;
	@%p5 bra 	$L__BB1_4;
$L__BB1_7:
	setp.ne.s32 	%p6, %r2, 0;
	@%p6 bra 	$L__BB1_9;
	ld.shared.f64 	%fd10, [sdata];
	cvt.rn.f64.s32 	%fd11, %r11;
	div.rn.f64 	%fd12, %fd10, %fd11;
	cvta.to.global.u64 	%rd6, %rd3;
	mul.wide.u32 	%rd7, %r1, 8;
	add.s64 	%rd8, %rd6, %rd7;
	st.global.f64 	[%rd8], %fd12;
$L__BB1_9:
	or.b32  	%r17, %r2, %r1;
	setp.ne.s32 	%p7, %r17, 0;
	@%p7 bra 	$L__BB1_11;
	mov.u64 	%rd9, $str;
	cvta.global.u64 	%rd10, %rd9;
	{ // callseq 0, 0
	.param .b64 param0;
	st.param.b64 	[param0], %rd10;
	.param .b64 param1;
	st.param.b64 	[param1], 0;
	.param .b32 retval0;
	call.uni (retval0), 
	vprintf, 
	(
	param0, 
	param1
	);
	ld.param.b32 	%r18, [retval0];
	} // callseq 0
$L__BB1_11:
	ret;

}


// ===== COMPILED SASS (sm_100) =====

	.target	sm_100

	.elftype	@"ET_EXEC"


//--------------------- .note.nv.tkinfo           --------------------------
	.section	.note.nv.tkinfo,"",@"SHT_NOTE"
	.sectionflags	@"SHF_NOTE_NV_TKINFO"
	.tkinfo
        /*0018*/ 	.word	0x00000002
        /*0030*/ 	.string	""
        /*0030*/ 	.string	"ptxas"
        /*0030*/ 	.string	"Cuda compilation tools, release 13.0, V13.0.88"
        /*0030*/ 	.string	"Build cuda_13.0.r13.0/compiler.36424714_0"
        /*0030*/ 	.string	"-arch sm_100 -m 64 "



//--------------------- .note.nv.cuinfo           --------------------------
	.section	.note.nv.cuinfo,"",@"SHT_NOTE"
	.sectionflags	@"SHF_NOTE_NV_CUINFO"
        /*0018*/ 	.short	0x0002
        /*001a*/ 	.short	0x0064
        /*001c*/ 	.short	0x0082
	.zero		2


//--------------------- .nv.info                  --------------------------
	.section	.nv.info,"",@"SHT_CUDA_INFO"
	.align	4


	//----- nvinfo : EIATTR_REGCOUNT
	.align		4
        /*0000*/ 	.byte	0x04, 0x2f
        /*0002*/ 	.short	(.L_2 - .L_1)
	.align		4
.L_1:
        /*0004*/ 	.word	index@(_Z11heat_kernelPdPKdii)
        /*0008*/ 	.word	0x00000018


	//----- nvinfo : EIATTR_FRAME_SIZE
	.align		4
.L_2:
        /*000c*/ 	.byte	0x04, 0x11
        /*000e*/ 	.short	(.L_4 - .L_3)
	.align		4
.L_3:
        /*0010*/ 	.word	index@($__internal_1_$__cuda_sm20_div_rn_f64_full)
        /*0014*/ 	.word	0x00000000


	//----- nvinfo : EIATTR_FRAME_SIZE
	.align		4
.L_4:
        /*0018*/ 	.byte	0x04, 0x11
        /*001a*/ 	.short	(.L_6 - .L_5)
	.align		4
.L_5:
        /*001c*/ 	.word	index@(_Z11heat_kernelPdPKdii)
        /*0020*/ 	.word	0x00000000


	//----- nvinfo : EIATTR_REGCOUNT
	.align		4
.L_6:
        /*0024*/ 	.byte	0x04, 0x2f
        /*0026*/ 	.short	(.L_8 - .L_7)
	.align		4
.L_7:
        /*0028*/ 	.word	index@(_Z14row_avg_kernelPKdPdii)
        /*002c*/ 	.word	0x0000001a


	//----- nvinfo : EIATTR_FRAME_SIZE
	.align		4
.L_8:
        /*0030*/ 	.byte	0x04, 0x11
        /*0032*/ 	.short	(.L_10 - .L_9)
	.align		4
.L_9:
        /*0034*/ 	.word	index@($__internal_0_$__cuda_sm20_div_rn_f64_full)
        /*0038*/ 	.word	0x00000000


	//----- nvinfo : EIATTR_FRAME_SIZE
	.align		4
.L_10:
        /*003c*/ 	.byte	0x04, 0x11
        /*003e*/ 	.short	(.L_12 - .L_11)
	.align		4
.L_11:
        /*0040*/ 	.word	index@(_Z14row_avg_kernelPKdPdii)
        /*0044*/ 	.word	0x00000000


	//----- nvinfo : EIATTR_MIN_STACK_SIZE
	.align		4
.L_12:
        /*0048*/ 	.byte	0x04, 0x12
        /*004a*/ 	.short	(.L_14 - .L_13)
	.align		4
.L_13:
        /*004c*/ 	.word	index@(_Z14row_avg_kernelPKdPdii)
        /*0050*/ 	.word	0x00000000


	//----- nvinfo : EIATTR_MIN_STACK_SIZE
	.align		4
.L_14:
        /*0054*/ 	.byte	0x04, 0x12
        /*0056*/ 	.short	(.L_16 - .L_15)
	.align		4
.L_15:
        /*0058*/ 	.word	index@(_Z11heat_kernelPdPKdii)
        /*005c*/ 	.word	0x00000000
.L_16:


//--------------------- .nv.compat                --------------------------
	.section	.nv.compat,"",@"SHT_CUDA_COMPAT_INFO"
	.align	4
        /*0000*/ 	.byte	0x02, 0x09, 0x00, 0x00, 0x02, 0x02, 0x01, 0x00, 0x02, 0x05, 0x05, 0x00, 0x03, 0x07, 0x01, 0x01
        /*0010*/ 	.byte	0x02, 0x03, 0x00, 0x00, 0x02, 0x06, 0x01, 0x00, 0x04, 0x0b, 0x08, 0x00, 0x01, 0x00, 0x00, 0x00
        /*0020*/ 	.byte	0x00, 0x00, 0x00, 0x00


//--------------------- .nv.info._Z14row_avg_kernelPKdPdii --------------------------
	.section	.nv.info._Z14row_avg_kernelPKdPdii,"",@"SHT_CUDA_INFO"
	.sectionflags	@""
	.align	4


	//----- nvinfo : EIATTR_CUDA_API_VERSION
	.align		4
        /*0000*/ 	.byte	0x04, 0x37
        /*0002*/ 	.short	(.L_18 - .L_17)
.L_17:
        /*0004*/ 	.word	0x00000082


	//----- nvinfo : EIATTR_KPARAM_INFO
	.align		4
.L_18:
        /*0008*/ 	.byte	0x04, 0x17
        /*000a*/ 	.short	(.L_20 - .L_19)
.L_19:
        /*000c*/ 	.word	0x00000000
        /*0010*/ 	.short	0x0003
        /*0012*/ 	.short	0x0014
        /*0014*/ 	.byte	0x00, 0xf0, 0x11, 0x00


	//----- nvinfo : EIATTR_KPARAM_INFO
	.align		4
.L_20:
        /*0018*/ 	.byte	0x04, 0x17
        /*001a*/ 	.short	(.L_22 - .L_21)
.L_21:
        /*001c*/ 	.word	0x00000000
        /*0020*/ 	.short	0x0002
        /*0022*/ 	.short	0x0010
        /*0024*/ 	.byte	0x00, 0xf0, 0x11, 0x00


	//----- nvinfo : EIATTR_KPARAM_INFO
	.align		4
.L_22:
        /*0028*/ 	.byte	0x04, 0x17
        /*002a*/ 	.short	(.L_24 - .L_23)
.L_23:
        /*002c*/ 	.word	0x00000000
        /*0030*/ 	.short	0x0001
        /*0032*/ 	.short	0x0008
        /*0034*/ 	.byte	0x00, 0xf5, 0x21, 0x00


	//----- nvinfo : EIATTR_KPARAM_INFO
	.align		4
.L_24:
        /*0038*/ 	.byte	0x04, 0x17
        /*003a*/ 	.short	(.L_26 - .L_25)
.L_25:
        /*003c*/ 	.word	0x00000000
        /*0040*/ 	.short	0x0000
        /*0042*/ 	.short	0x0000
        /*0044*/ 	.byte	0x00, 0xf5, 0x21, 0x00


	//----- nvinfo : EIATTR_SPARSE_MMA_MASK
	.align		4
.L_26:
        /*0048*/ 	.byte	0x03, 0x50
        /*004a*/ 	.short	0x0000


	//----- nvinfo : EIATTR_MAXREG_COUNT
	.align		4
        /*004c*/ 	.byte	0x03, 0x1b
        /*004e*/ 	.short	0x00ff


	//----- nvinfo : EIATTR_NUM_BARRIERS
	.align		4
        /*0050*/ 	.byte	0x02, 0x4c
        /*0052*/ 	.byte	0x01
	.zero		1


	//----- nvinfo : EIATTR_EXTERNS
	.align		4
        /*0054*/ 	.byte	0x04, 0x0f
        /*0056*/ 	.short	(.L_28 - .L_27)


	//   ....[0]....
	.align		4
.L_27:
        /*0058*/ 	.word	index@(vprintf)


	//----- nvinfo : EIATTR_MERCURY_ISA_VERSION
	.align		4
.L_28:
        /*005c*/ 	.byte	0x03, 0x5f
        /*005e*/ 	.short	0x0101


	//----- nvinfo : EIATTR_VRC_CTA_INIT_COUNT
	.align		4
        /*0060*/ 	.byte	0x02, 0x4a
	.zero		1
	.zero		1


	//----- nvinfo : EIATTR_SYSCALL_OFFSETS
	.align		4
        /*0064*/ 	.byte	0x04, 0x46
        /*0066*/ 	.short	(.L_30 - .L_29)


	//   ....[0]....
.L_29:
        /*0068*/ 	.word	0x00000520


	//----- nvinfo : EIATTR_EXIT_INSTR_OFFSETS
	.align		4
.L_30:
        /*006c*/ 	.byte	0x04, 0x1c
        /*006e*/ 	.short	(.L_32 - .L_31)


	//   ....[0]....
.L_31:
        /*0070*/ 	.word	0x000004a0


	//   ....[1]....
        /*0074*/ 	.word	0x00000530


	//----- nvinfo : EIATTR_CRS_STACK_SIZE
	.align		4
.L_32:
        /*0078*/ 	.byte	0x04, 0x1e
        /*007a*/ 	.short	(.L_34 - .L_33)
.L_33:
        /*007c*/ 	.word	0x00000000


	//----- nvinfo : EIATTR_CBANK_PARAM_SIZE
	.align		4
.L_34:
        /*0080*/ 	.byte	0x03, 0x19
        /*0082*/ 	.short	0x0018


	//----- nvinfo : EIATTR_PARAM_CBANK
	.align		4
        /*0084*/ 	.byte	0x04, 0x0a
        /*0086*/ 	.short	(.L_36 - .L_35)
	.align		4
.L_35:
        /*0088*/ 	.word	index@(.nv.constant0._Z14row_avg_kernelPKdPdii)
        /*008c*/ 	.short	0x0380
        /*008e*/ 	.short	0x0018


	//----- nvinfo : EIATTR_SW_WAR
	.align		4
.L_36:
        /*0090*/ 	.byte	0x04, 0x36
        /*0092*/ 	.short	(.L_38 - .L_37)
.L_37:
        /*0094*/ 	.word	0x00000008
.L_38:


//--------------------- .nv.info._Z11heat_kernelPdPKdii --------------------------
	.section	.nv.info._Z11heat_kernelPdPKdii,"",@"SHT_CUDA_INFO"
	.sectionflags	@""
	.align	4


	//----- nvinfo : EIATTR_CUDA_API_VERSION
	.align		4
        /*0000*/ 	.byte	0x04, 0x37
        /*0002*/ 	.short	(.L_40 - .L_39)
.L_39:
        /*0004*/ 	.word	0x00000082


	//----- nvinfo : EIATTR_KPARAM_INFO
	.align		4
.L_40:
        /*0008*/ 	.byte	0x04, 0x17
        /*000a*/ 	.short	(.L_42 - .L_41)
.L_41:
        /*000c*/ 	.word	0x00000000
        /*0010*/ 	.short	0x0003
        /*0012*/ 	.short	0x0014
        /*0014*/ 	.byte	0x00, 0xf0, 0x11, 0x00


	//----- nvinfo : EIATTR_KPARAM_INFO
	.align		4
.L_42:
        /*0018*/ 	.byte	0x04, 0x17
        /*001a*/ 	.short	(.L_44 - .L_43)
.L_43:
        /*001c*/ 	.word	0x00000000
        /*0020*/ 	.short	0x0002
        /*0022*/ 	.short	0x0010
        /*0024*/ 	.byte	0x00, 0xf0, 0x11, 0x00


	//----- nvinfo : EIATTR_KPARAM_INFO
	.align		4
.L_44:
        /*0028*/ 	.byte	0x04, 0x17
        /*002a*/ 	.short	(.L_46 - .L_45)
.L_45:
        /*002c*/ 	.word	0x00000000
        /*0030*/ 	.short	0x0001
        /*0032*/ 	.short	0x0008
        /*0034*/ 	.byte	0x00, 0xf5, 0x21, 0x00


	//----- nvinfo : EIATTR_KPARAM_INFO
	.align		4
.L_46:
        /*0038*/ 	.byte	0x04, 0x17
        /*003a*/ 	.short	(.L_48 - .L_47)
.L_47:
        /*003c*/ 	.word	0x00000000
        /*0040*/ 	.short	0x0000
        /*0042*/ 	.short	0x0000
        /*0044*/ 	.byte	0x00, 0xf5, 0x21, 0x00


	//----- nvinfo : EIATTR_SPARSE_MMA_MASK
	.align		4
.L_48:
        /*0048*/ 	.byte	0x03, 0x50
        /*004a*/ 	.short	0x0000


	//----- nvinfo : EIATTR_MAXREG_COUNT
	.align		4
        /*004c*/ 	.byte	0x03, 0x1b
        /*004e*/ 	.short	0x00ff


	//----- nvinfo : EIATTR_MERCURY_ISA_VERSION
	.align		4
        /*0050*/ 	.byte	0x03, 0x5f
        /*0052*/ 	.short	0x0101


	//----- nvinfo : EIATTR_VRC_CTA_INIT_COUNT
	.align		4
        /*0054*/ 	.byte	0x02, 0x4a
	.zero		1
	.zero		1


	//----- nvinfo : EIATTR_EXIT_INSTR_OFFSETS
	.align		4
        /*0058*/ 	.byte	0x04, 0x1c
        /*005a*/ 	.short	(.L_50 - .L_49)


	//   ....[0]....
.L_49:
        /*005c*/ 	.word	0x000000c0


	//   ....[1]....
        /*0060*/ 	.word	0x000001b0


	//   ....[2]....
        /*0064*/ 	.word	0x00000420


	//----- nvinfo : EIATTR_CRS_STACK_SIZE
	.align		4
.L_50:
        /*0068*/ 	.byte	0x04, 0x1e
        /*006a*/ 	.short	(.L_52 - .L_51)
.L_51:
        /*006c*/ 	.word	0x00000000


	//----- nvinfo : EIATTR_CBANK_PARAM_SIZE
	.align		4
.L_52:
        /*0070*/ 	.byte	0x03, 0x19
        /*0072*/ 	.short	0x0018


	//----- nvinfo : EIATTR_PARAM_CBANK
	.align		4
        /*0074*/ 	.byte	0x04, 0x0a
        /*0076*/ 	.short	(.L_54 - .L_53)
	.align		4
.L_53:
        /*0078*/ 	.word	index@(.nv.constant0._Z11heat_kernelPdPKdii)
        /*007c*/ 	.short	0x0380
        /*007e*/ 	.short	0x0018


	//----- nvinfo : EIATTR_SW_WAR
	.align		4
.L_54:
        /*0080*/ 	.byte	0x04, 0x36
        /*0082*/ 	.short	(.L_56 - .L_55)
.L_55:
        /*0084*/ 	.word	0x00000008
.L_56:


//--------------------- .nv.callgraph             --------------------------
	.section	.nv.callgraph,"",@"SHT_CUDA_CALLGRAPH"
	.align	4
	.sectionentsize	8
	.align		4
        /*0000*/ 	.word	0x00000000
	.align		4
        /*0004*/ 	.word	0xffffffff
	.align		4
        /*0008*/ 	.word	index@(_Z14row_avg_kernelPKdPdii)
	.align		4
        /*000c*/ 	.word	index@(vprintf)
	.align		4
        /*0010*/ 	.word	0x00000000
	.align		4
        /*0014*/ 	.word	0xfffffffe
	.align		4
        /*0018*/ 	.word	0x00000000
	.align		4
        /*001c*/ 	.word	0xfffffffd
	.align		4
        /*0020*/ 	.word	0x00000000
	.align		4
        /*0024*/ 	.word	0xfffffffc


//--------------------- .nv.constant4             --------------------------
	.section	.nv.constant4,"a",@progbits
	.align	8
	.align		8
.nv.constant4:
        /*0000*/ 	.dword	vprintf
	.align		8
        /*0008*/ 	.dword	$str


//--------------------- .text._Z14row_avg_kernelPKdPdii --------------------------
	.section	.text._Z14row_avg_kernelPKdPdii,"ax",@progbits
	.align	128
        .global         _Z14row_avg_kernelPKdPdii
        .type           _Z14row_avg_kernelPKdPdii,@function
        .size           _Z14row_avg_kernelPKdPdii,(.L_x_22 - _Z14row_avg_kernelPKdPdii)
        .other          _Z14row_avg_kernelPKdPdii,@"STO_CUDA_ENTRY STV_DEFAULT"
_Z14row_avg_kernelPKdPdii:
.text._Z14row_avg_kernelPKdPdii:
[----:B------:R-:W0:Y:S01]  /*0000*/  LDC R1, c[0x0][0x37c] ;  /* 0x0000df00ff017b82 */ /* 0x000e220000000800 */
[----:B------:R-:W1:Y:S01]  /*0010*/  S2R R7, SR_TID.X ;  /* 0x0000000000077919 */ /* 0x000e620000002100 */
[----:B------:R-:W1:Y:S01]  /*0020*/  LDCU UR4, c[0x0][0x394] ;  /* 0x00007280ff0477ac */ /* 0x000e620008000800 */
[----:B------:R-:W-:Y:S01]  /*0030*/  BSSY.RECONVERGENT B0, `(.L_x_0) ;  /* 0x0000011000007945 */ /* 0x000fe20003800200 */
[----:B------:R-:W-:Y:S01]  /*0040*/  CS2R R2, SRZ ;  /* 0x0000000000027805 */ /* 0x000fe2000001ff00 */
[----:B------:R-:W2:Y:S01]  /*0050*/  S2R R0, SR_CTAID.X ;  /* 0x0000000000007919 */ /* 0x000ea20000002500 */
[----:B------:R-:W3:Y:S01]  /*0060*/  LDCU.64 UR6, c[0x0][0x358] ;  /* 0x00006b00ff0677ac */ /* 0x000ee20008000a00 */
[----:B-1----:R-:W-:-:S13]  /*0070*/  ISETP.GE.AND P0, PT, R7, UR4, PT ;  /* 0x0000000407007c0c */ /* 0x002fda000bf06270 */
[----:B--23--:R-:W-:Y:S05]  /*0080*/  @P0 BRA `(.L_x_1) ;  /* 0x00000000002c0947 */ /* 0x00cfea0003800000 */
[----:B------:R-:W1:Y:S01]  /*0090*/  LDC R6, c[0x0][0x360] ;  /* 0x0000d800ff067b82 */ /* 0x000e620000000800 */
[----:B------:R-:W-:Y:S01]  /*00a0*/  IMAD.MOV.U32 R11, RZ, RZ, R7 ;  /* 0x000000ffff0b7224 */ /* 0x000fe200078e0007 */
[----:B------:R-:W-:-:S06]  /*00b0*/  CS2R R2, SRZ ;  /* 0x0000000000027805 */ /* 0x000fcc000001ff00 */
[----:B------:R-:W2:Y:S02]  /*00c0*/  LDC.64 R8, c[0x0][0x380] ;  /* 0x0000e000ff087b82 */ /* 0x000ea40000000a00 */
.L_x_2:
[----:B------:R-:W-:-:S04]  /*00d0*/  IMAD R5, R0, UR4, R11 ;  /* 0x0000000400057c24 */ /* 0x000fc8000f8e020b */
[----:B--2---:R-:W-:-:S06]  /*00e0*/  IMAD.WIDE R4, R5, 0x8, R8 ;  /* 0x0000000805047825 */ /* 0x004fcc00078e0208 */
[----:B------:R-:W2:Y:S01]  /*00f0*/  LDG.E.64.CONSTANT R4, desc[UR6][R4.64] ;  /* 0x0000000604047981 */ /* 0x000ea2000c1e9b00 */
[----:B-1----:R-:W-:-:S05]  /*0100*/  IMAD.IADD R11, R6, 0x1, R11 ;  /* 0x00000001060b7824 */ /* 0x002fca00078e020b */
[----:B------:R-:W-:Y:S01]  /*0110*/  ISETP.GE.AND P0, PT, R11, UR4, PT ;  /* 0x000000040b007c0c */ /* 0x000fe2000bf06270 */
[----:B--2---:R-:W-:-:S12]  /*0120*/  DADD R2, R4, R2 ;  /* 0x0000000004027229 */ /* 0x004fd80000000002 */
[----:B------:R-:W-:Y:S05]  /*0130*/  @!P0 BRA `(.L_x_2) ;  /* 0xfffffffc00e48947 */ /* 0x000fea000383ffff */
.L_x_1:
[----:B------:R-:W-:Y:S05]  /*0140*/  BSYNC.RECONVERGENT B0 ;  /* 0x0000000000007941 */ /* 0x000fea0003800200 */
.L_x_0:
[----:B------:R-:W1:Y:S01]  /*0150*/  S2UR UR5, SR_CgaCtaId ;  /* 0x00000000000579c3 */ /* 0x000e620000008800 */
[----:B------:R-:W-:Y:S01]  /*0160*/  UMOV UR4, 0x400 ;  /* 0x0000040000047882 */ /* 0x000fe20000000000 */
[----:B------:R-:W2:Y:S01]  /*0170*/  LDCU UR8, c[0x0][0x360] ;  /* 0x00006c00ff0877ac */ /* 0x000ea20008000800 */
[----:B------:R-:W-:Y:S01]  /*0180*/  ISETP.NE.AND P0, PT, R7, RZ, PT ;  /* 0x000000ff0700720c */ /* 0x000fe20003f05270 */
[----:B--2---:R-:W-:Y:S02]  /*0190*/  UISETP.GE.U32.AND UP0, UPT, UR8, 0x2, UPT ;  /* 0x000000020800788c */ /* 0x004fe4000bf06070 */
[----:B-1----:R-:W-:-:S06]  /*01a0*/  ULEA UR4, UR5, UR4, 0x18 ;  /* 0x0000000405047291 */ /* 0x002fcc000f8ec0ff */
[----:B------:R-:W-:-:S05]  /*01b0*/  LEA R9, R7, UR4, 0x3 ;  /* 0x0000000407097c11 */ /* 0x000fca000f8e18ff */
[----:B------:R1:W-:Y:S01]  /*01c0*/  STS.64 [R9], R2 ;  /* 0x0000000209007388 */ /* 0x0003e20000000a00 */
[----:B------:R-:W-:Y:S06]  /*01d0*/  BAR.SYNC.DEFER_BLOCKING 0x0 ;  /* 0x0000000000007b1d */ /* 0x000fec0000010000 */
[----:B------:R-:W-:Y:S05]  /*01e0*/  BRA.U !UP0, `(.L_x_3) ;  /* 0x0000000108307547 */ /* 0x000fea000b800000 */
[----:B------:R-:W-:-:S07]  /*01f0*/  IMAD.U32 R6, RZ, RZ, UR8 ;  /* 0x00000008ff067e24 */ /* 0x000fce000f8e00ff */
.L_x_4:
[----:B------:R-:W-:-:S04]  /*0200*/  SHF.R.U32.HI R10, RZ, 0x1, R6 ;  /* 0x00000001ff0a7819 */ /* 0x000fc80000011606 */
[----:B------:R-:W-:-:S13]  /*0210*/  ISETP.GE.U32.AND P1, PT, R7, R10, PT ;  /* 0x0000000a0700720c */ /* 0x000fda0003f26070 */
[----:B------:R-:W-:Y:S01]  /*0220*/  @!P1 IMAD R8, R10, 0x8, R9 ;  /* 0x000000080a089824 */ /* 0x000fe200078e0209 */
[----:B------:R-:W-:Y:S04]  /*0230*/  @!P1 LDS.64 R4, [R9] ;  /* 0x0000000009049984 */ /* 0x000fe80000000a00 */
[----:B-1----:R-:W1:Y:S02]  /*0240*/  @!P1 LDS.64 R2, [R8] ;  /* 0x0000000008029984 */ /* 0x002e640000000a00 */
[----:B-1----:R-:W-:-:S07]  /*0250*/  @!P1 DADD R2, R2, R4 ;  /* 0x0000000002029229 */ /* 0x002fce0000000004 */
[----:B------:R2:W-:Y:S01]  /*0260*/  @!P1 STS.64 [R9], R2 ;  /* 0x0000000209009388 */ /* 0x0005e20000000a00 */
[----:B------:R-:W-:Y:S01]  /*0270*/  BAR.SYNC.DEFER_BLOCKING 0x0 ;  /* 0x0000000000007b1d */ /* 0x000fe20000010000 */
[----:B------:R-:W-:Y:S01]  /*0280*/  ISETP.GT.U32.AND P1, PT, R6, 0x3, PT ;  /* 0x000000030600780c */ /* 0x000fe20003f24070 */
[----:B------:R-:W-:-:S12]  /*0290*/  IMAD.MOV.U32 R6, RZ, RZ, R10 ;  /* 0x000000ffff067224 */ /* 0x000fd800078e000a */
[----:B--2---:R-:W-:Y:S05]  /*02a0*/  @P1 BRA `(.L_x_4) ;  /* 0xfffffffc00d41947 */ /* 0x004fea000383ffff */
.L_x_3:
[----:B------:R-:W-:Y:S04]  /*02b0*/  BSSY.RECONVERGENT B0, `(.L_x_5) ;  /* 0x000001d000007945 */ /* 0x000fe80003800200 */
[----:B------:R-:W-:Y:S05]  /*02c0*/  @P0 BRA `(.L_x_6) ;  /* 0x00000000006c0947 */ /* 0x000fea0003800000 */
[----:B------:R-:W2:Y:S01]  /*02d0*/  LDCU UR4, c[0x0][0x394] ;  /* 0x00007280ff0477ac */ /* 0x000ea20008000800 */
[----:B------:R-:W3:Y:S01]  /*02e0*/  S2UR UR5, SR_CgaCtaId ;  /* 0x00000000000579c3 */ /* 0x000ee20000008800 */
[----:B-1----:R-:W-:Y:S01]  /*02f0*/  IMAD.MOV.U32 R2, RZ, RZ, 0x1 ;  /* 0x00000001ff027424 */ /* 0x002fe200078e00ff */
[----:B--2---:R-:W1:Y:S01]  /*0300*/  I2F.F64 R4, UR4 ;  /* 0x0000000400047d12 */ /* 0x004e620008201c00 */
[----:B------:R-:W-:Y:S02]  /*0310*/  UMOV UR4, 0x400 ;  /* 0x0000040000047882 */ /* 0x000fe40000000000 */
[----:B---3--:R-:W-:-:S05]  /*0320*/  ULEA UR4, UR5, UR4, 0x18 ;  /* 0x0000000405047291 */ /* 0x008fca000f8ec0ff */
[----:B-1----:R-:W1:Y:S04]  /*0330*/  MUFU.RCP64H R3, R5 ;  /* 0x0000000500037308 */ /* 0x002e680000001800 */
[----:B------:R-:W2:Y:S01]  /*0340*/  LDS.64 R8, [UR4] ;  /* 0x00000004ff087984 */ /* 0x000ea20008000a00 */
[----:B-1----:R-:W-:-:S08]  /*0350*/  DFMA R10, -R4, R2, 1 ;  /* 0x3ff00000040a742b */ /* 0x002fd00000000102 */
[----:B------:R-:W-:-:S08]  /*0360*/  DFMA R10, R10, R10, R10 ;  /* 0x0000000a0a0a722b */ /* 0x000fd0000000000a */
[----:B------:R-:W-:-:S08]  /*0370*/  DFMA R10, R2, R10, R2 ;  /* 0x0000000a020a722b */ /* 0x000fd00000000002 */
[----:B------:R-:W-:Y:S01]  /*0380*/  DFMA R2, -R4, R10, 1 ;  /* 0x3ff000000402742b */ /* 0x000fe2000000010a */
[----:B--2---:R-:W-:-:S07]  /*0390*/  FSETP.GEU.AND P1, PT, |R9|, 6.5827683646048100446e-37, PT ;  /* 0x036000000900780b */ /* 0x004fce0003f2e200 */
[----:B------:R-:W-:-:S08]  /*03a0*/  DFMA R2, R10, R2, R10 ;  /* 0x000000020a02722b */ /* 0x000fd0000000000a */
[----:B------:R-:W-:-:S08]  /*03b0*/  DMUL R10, R8, R2 ;  /* 0x00000002080a7228 */ /* 0x000fd00000000000 */
[----:B------:R-:W-:-:S08]  /*03c0*/  DFMA R12, -R4, R10, R8 ;  /* 0x0000000a040c722b */ /* 0x000fd00000000108 */
[----:B------:R-:W-:-:S10]  /*03d0*/  DFMA R2, R2, R12, R10 ;  /* 0x0000000c0202722b */ /* 0x000fd4000000000a */
[----:B------:R-:W-:-:S05]  /*03e0*/  FFMA R6, RZ, R5, R3 ;  /* 0x00000005ff067223 */ /* 0x000fca0000000003 */
[----:B------:R-:W-:-:S13]  /*03f0*/  FSETP.GT.AND P0, PT, |R6|, 1.469367938527859385e-39, PT ;  /* 0x001000000600780b */ /* 0x000fda0003f04200 */
[----:B------:R-:W-:Y:S05]  /*0400*/  @P0 BRA P1, `(.L_x_7) ;  /* 0x0000000000100947 */ /* 0x000fea0000800000 */
[----:B------:R-:W-:-:S07]  /*0410*/  MOV R6, 0x430 ;  /* 0x0000043000067802 */ /* 0x000fce0000000f00 */
[----:B0-----:R-:W-:Y:S05]  /*0420*/  CALL.REL.NOINC `($__internal_0_$__cuda_sm20_div_rn_f64_full) ;  /* 0x0000000000447944 */ /* 0x001fea0003c00000 */
[----:B------:R-:W-:Y:S02]  /*0430*/  IMAD.MOV.U32 R2, RZ, RZ, R14 ;  /* 0x000000ffff027224 */ /* 0x000fe400078e000e */
[----:B------:R-:W-:-:S07]  /*0440*/  IMAD.MOV.U32 R3, RZ, RZ, R15 ;  /* 0x000000ffff037224 */ /* 0x000fce00078e000f */
.L_x_7:
[----:B------:R-:W1:Y:S02]  /*0450*/  LDC.64 R4, c[0x0][0x388] ;  /* 0x0000e200ff047b82 */ /* 0x000e640000000a00 */
[----:B-1----:R-:W-:-:S05]  /*0460*/  IMAD.WIDE.U32 R4, R0, 0x8, R4 ;  /* 0x0000000800047825 */ /* 0x002fca00078e0004 */
[----:B------:R2:W-:Y:S02]  /*0470*/  STG.E.64 desc[UR6][R4.64], R2 ;  /* 0x0000000204007986 */ /* 0x0005e4000c101b06 */
.L_x_6:
[----:B------:R-:W-:Y:S05]  /*0480*/  BSYNC.RECONVERGENT B0 ;  /* 0x0000000000007941 */ /* 0x000fea0003800200 */
.L_x_5:
[----:B------:R-:W-:-:S13]  /*0490*/  LOP3.LUT P0, RZ, R7, R0, RZ, 0xfc, !PT ;  /* 0x0000000007ff7212 */ /* 0x000fda000780fcff */
[----:B------:R-:W-:Y:S05]  /*04a0*/  @P0 EXIT ;  /* 0x000000000000094d */ /* 0x000fea0003800000 */
[----:B------:R-:W-:Y:S01]  /*04b0*/  MOV R0, 0x0 ;  /* 0x0000000000007802 */ /* 0x000fe20000000f00 */
[----:B------:R-:W3:Y:S01]  /*04c0*/  LDCU.64 UR4, c[0x4][0x8] ;  /* 0x01000100ff0477ac */ /* 0x000ee20008000a00 */
[----:B------:R-:W-:Y:S02]  /*04d0*/  CS2R R6, SRZ ;  /* 0x0000000000067805 */ /* 0x000fe4000001ff00 */
[----:B-12---:R1:W2:Y:S01]  /*04e0*/  LDC.64 R2, c[0x4][R0] ;  /* 0x0100000000027b82 */ /* 0x0062a20000000a00 */
[----:B---3--:R-:W-:Y:S02]  /*04f0*/  IMAD.U32 R4, RZ, RZ, UR4 ;  /* 0x00000004ff047e24 */ /* 0x008fe4000f8e00ff */
[----:B-1----:R-:W-:-:S07]  /*0500*/  IMAD.U32 R5, RZ, RZ, UR5 ;  /* 0x00000005ff057e24 */ /* 0x002fce000f8e00ff */
[----:B------:R-:W-:-:S07]  /*0510*/  LEPC R20, `(.L_x_8) ;  /* 0x000000001014794e */ /* 0x000fce0000000000 */
[----:B0-2---:R-:W-:Y:S05]  /*0520*/  CALL.ABS.NOINC R2 ;  /* 0x0000000002007343 */ /* 0x005fea0003c00000 */
.L_x_8:
[----:B------:R-:W-:Y:S05]  /*0530*/  EXIT ;  /* 0x000000000000794d */ /* 0x000fea0003800000 */
        .weak           $__internal_0_$__cuda_sm20_div_rn_f64_full
        .type           $__internal_0_$__cuda_sm20_div_rn_f64_full,@function
        .size           $__internal_0_$__cuda_sm20_div_rn_f64_full,(.L_x_22 - $__internal_0_$__cuda_sm20_div_rn_f64_full)
$__internal_0_$__cuda_sm20_div_rn_f64_full:
[C---:B------:R-:W-:Y:S01]  /*0540*/  FSETP.GEU.AND P0, PT, |R5|.reuse, 1.469367938527859385e-39, PT ;  /* 0x001000000500780b */ /* 0x040fe20003f0e200 */
[----:B------:R-:W-:Y:S01]  /*0550*/  IMAD.MOV.U32 R12, RZ, RZ, 0x1 ;  /* 0x00000001ff0c7424 */ /* 0x000fe200078e00ff */
[C---:B------:R-:W-:Y:S01]  /*0560*/  LOP3.LUT R2, R5.reuse, 0x800fffff, RZ, 0xc0, !PT ;  /* 0x800fffff05027812 */ /* 0x040fe200078ec0ff */
[----:B------:R-:W-:Y:S01]  /*0570*/  IMAD.MOV.U32 R15, RZ, RZ, 0x1ca00000 ;  /* 0x1ca00000ff0f7424 */ /* 0x000fe200078e00ff */
[----:B------:R-:W-:Y:S02]  /*0580*/  LOP3.LUT R19, R5, 0x7ff00000, RZ, 0xc0, !PT ;  /* 0x7ff0000005137812 */ /* 0x000fe400078ec0ff */
[----:B------:R-:W-:Y:S01]  /*0590*/  LOP3.LUT R3, R2, 0x3ff00000, RZ, 0xfc, !PT ;  /* 0x3ff0000002037812 */ /* 0x000fe200078efcff */
[----:B------:R-:W-:Y:S01]  /*05a0*/  IMAD.MOV.U32 R2, RZ, RZ, R4 ;  /* 0x000000ffff027224 */ /* 0x000fe200078e0004 */
[----:B------:R-:W-:-:S04]  /*05b0*/  LOP3.LUT R14, R9, 0x7ff00000, RZ, 0xc0, !PT ;  /* 0x7ff00000090e7812 */ /* 0x000fc800078ec0ff */
[----:B------:R-:W-:Y:S01]  /*05c0*/  ISETP.GE.U32.AND P1, PT, R14, R19, PT ;  /* 0x000000130e00720c */ /* 0x000fe20003f26070 */
[----:B------:R-:W-:Y:S01]  /*05d0*/  @!P0 DMUL R2, R4, 8.98846567431157953865e+307 ;  /* 0x7fe0000004028828 */ /* 0x000fe20000000000 */
[----:B------:R-:W-:-:S05]  /*05e0*/  IMAD.MOV.U32 R21, RZ, RZ, R14 ;  /* 0x000000ffff157224 */ /* 0x000fca00078e000e */
[----:B------:R-:W0:Y:S02]  /*05f0*/  MUFU.RCP64H R13, R3 ;  /* 0x00000003000d7308 */ /* 0x000e240000001800 */
[----:B0-----:R-:W-:-:S08]  /*0600*/  DFMA R10, R12, -R2, 1 ;  /* 0x3ff000000c0a742b */ /* 0x001fd00000000802 */
[----:B------:R-:W-:-:S08]  /*0610*/  DFMA R10, R10, R10, R10 ;  /* 0x0000000a0a0a722b */ /* 0x000fd0000000000a */
[----:B------:R-:W-:Y:S01]  /*0620*/  DFMA R12, R12, R10, R12 ;  /* 0x0000000a0c0c722b */ /* 0x000fe2000000000c */
[----:B------:R-:W-:Y:S01]  /*0630*/  SEL R11, R15, 0x63400000, !P1 ;  /* 0x634000000f0b7807 */ /* 0x000fe20004800000 */
[----:B------:R-:W-:Y:S01]  /*0640*/  IMAD.MOV.U32 R10, RZ, RZ, R8 ;  /* 0x000000ffff0a7224 */ /* 0x000fe200078e0008 */
[----:B------:R-:W-:Y:S02]  /*0650*/  FSETP.GEU.AND P1, PT, |R9|, 1.469367938527859385e-39, PT ;  /* 0x001000000900780b */ /* 0x000fe40003f2e200 */
[----:B------:R-:W-:-:S03]  /*0660*/  LOP3.LUT R11, R11, 0x800fffff, R9, 0xf8, !PT ;  /* 0x800fffff0b0b7812 */ /* 0x000fc600078ef809 */
[----:B------:R-:W-:-:S08]  /*0670*/  DFMA R16, R12, -R2, 1 ;  /* 0x3ff000000c10742b */ /* 0x000fd00000000802 */
[----:B------:R-:W-:Y:S01]  /*0680*/  DFMA R12, R12, R16, R12 ;  /* 0x000000100c0c722b */ /* 0x000fe2000000000c */
[----:B------:R-:W-:Y:S10]  /*0690*/  @P1 BRA `(.L_x_9) ;  /* 0x0000000000201947 */ /* 0x000ff40003800000 */
[----:B------:R-:W-:Y:S01]  /*06a0*/  LOP3.LUT R17, R5, 0x7ff00000, RZ, 0xc0, !PT ;  /* 0x7ff0000005117812 */ /* 0x000fe200078ec0ff */
[----:B------:R-:W-:-:S03]  /*06b0*/  IMAD.MOV.U32 R16, RZ, RZ, RZ ;  /* 0x000000ffff107224 */ /* 0x000fc600078e00ff */
[----:B------:R-:W-:-:S04]  /*06c0*/  ISETP.GE.U32.AND P1, PT, R14, R17, PT ;  /* 0x000000110e00720c */ /* 0x000fc80003f26070 */
[----:B------:R-:W-:-:S04]  /*06d0*/  SEL R17, R15, 0x63400000, !P1 ;  /* 0x634000000f117807 */ /* 0x000fc80004800000 */
[----:B------:R-:W-:-:S04]  /*06e0*/  LOP3.LUT R17, R17, 0x80000000, R9, 0xf8, !PT ;  /* 0x8000000011117812 */ /* 0x000fc800078ef809 */
[----:B------:R-:W-:-:S06]  /*06f0*/  LOP3.LUT R17, R17, 0x100000, RZ, 0xfc, !PT ;  /* 0x0010000011117812 */ /* 0x000fcc00078efcff */
[----:B------:R-:W-:-:S10]  /*0700*/  DFMA R10, R10, 2, -R16 ;  /* 0x400000000a0a782b */ /* 0x000fd40000000810 */
[----:B------:R-:W-:-:S07]  /*0710*/  LOP3.LUT R21, R11, 0x7ff00000, RZ, 0xc0, !PT ;  /* 0x7ff000000b157812 */ /* 0x000fce00078ec0ff */
.L_x_9:
[----:B------:R-:W-:Y:S01]  /*0720*/  IMAD.MOV.U32 R20, RZ, RZ, R19 ;  /* 0x000000ffff147224 */ /* 0x000fe200078e0013 */
[----:B------:R-:W-:Y:S01]  /*0730*/  @!P0 LOP3.LUT R20, R3, 0x7ff00000, RZ, 0xc0, !PT ;  /* 0x7ff0000003148812 */ /* 0x000fe200078ec0ff */
[----:B------:R-:W-:Y:S01]  /*0740*/  VIADD R22, R21, 0xffffffff ;  /* 0xffffffff15167836 */ /* 0x000fe20000000000 */
[----:B------:R-:W-:-:S03]  /*0750*/  DMUL R16, R12, R10 ;  /* 0x0000000a0c107228 */ /* 0x000fc60000000000 */
[----:B------:R-:W-:Y:S01]  /*0760*/  VIADD R23, R20, 0xffffffff ;  /* 0xffffffff14177836 */ /* 0x000fe20000000000 */
[----:B------:R-:W-:-:S04]  /*0770*/  ISETP.GT.U32.AND P0, PT, R22, 0x7feffffe, PT ;  /* 0x7feffffe1600780c */ /* 0x000fc80003f04070 */
[----:B------:R-:W-:Y:S01]  /*0780*/  ISETP.GT.U32.OR P0, PT, R23, 0x7feffffe, P0 ;  /* 0x7feffffe1700780c */ /* 0x000fe20000704470 */
[----:B------:R-:W-:-:S08]  /*0790*/  DFMA R18, R16, -R2, R10 ;  /* 0x800000021012722b */ /* 0x000fd0000000000a */
[----:B------:R-:W-:-:S04]  /*07a0*/  DFMA R12, R12, R18, R16 ;  /* 0x000000120c0c722b */ /* 0x000fc80000000010 */
[----:B------:R-:W-:Y:S07]  /*07b0*/  @P0 BRA `(.L_x_10) ;  /* 0x00000000006c0947 */ /* 0x000fee0003800000 */
[----:B------:R-:W-:-:S04]  /*07c0*/  LOP3.LUT R9, R5, 0x7ff00000, RZ, 0xc0, !PT ;  /* 0x7ff0000005097812 */ /* 0x000fc800078ec0ff */
[CC--:B------:R-:W-:Y:S02]  /*07d0*/  VIADDMNMX R8, R14.reuse, -R9.reuse, 0xb9600000, !PT ;  /* 0xb96000000e087446 */ /* 0x0c0fe40007800909 */
[----:B------:R-:W-:Y:S02]  /*07e0*/  ISETP.GE.U32.AND P0, PT, R14, R9, PT ;  /* 0x000000090e00720c */ /* 0x000fe40003f06070 */
[----:B------:R-:W-:Y:S02]  /*07f0*/  VIMNMX R8, PT, PT, R8, 0x46a00000, PT ;  /* 0x46a0000008087848 */ /* 0x000fe40003fe0100 */
[----:B------:R-:W-:-:S05]  /*0800*/  SEL R15, R15, 0x63400000, !P0 ;  /* 0x634000000f0f7807 */ /* 0x000fca0004000000 */
[----:B------:R-:W-:Y:S02]  /*0810*/  IMAD.IADD R16, R8, 0x1, -R15 ;  /* 0x0000000108107824 */ /* 0x000fe400078e0a0f */
[----:B------:R-:W-:Y:S02]  /*0820*/  IMAD.MOV.U32 R8, RZ, RZ, RZ ;  /* 0x000000ffff087224 */ /* 0x000fe400078e00ff */
[----:B------:R-:W-:-:S06]  /*0830*/  VIADD R9, R16, 0x7fe00000 ;  /* 0x7fe0000010097836 */ /* 0x000fcc0000000000 */
[----:B------:R-:W-:-:S10]  /*0840*/  DMUL R14, R12, R8 ;  /* 0x000000080c0e7228 */ /* 0x000fd40000000000 */
[----:B------:R-:W-:-:S13]  /*0850*/  FSETP.GTU.AND P0, PT, |R15|, 1.469367938527859385e-39, PT ;  /* 0x001000000f00780b */ /* 0x000fda0003f0c200 */
[----:B------:R-:W-:Y:S05]  /*0860*/  @P0 BRA `(.L_x_11) ;  /* 0x0000000000940947 */ /* 0x000fea0003800000 */
[----:B------:R-:W-:Y:S01]  /*0870*/  DFMA R2, R12, -R2, R10 ;  /* 0x800000020c02722b */ /* 0x000fe2000000000a */
[----:B------:R-:W-:-:S09]  /*0880*/  IMAD.MOV.U32 R8, RZ, RZ, RZ ;  /* 0x000000ffff087224 */ /* 0x000fd200078e00ff */
[C---:B------:R-:W-:Y:S02]  /*0890*/  FSETP.NEU.AND P0, PT, R3.reuse, RZ, PT ;  /* 0x000000ff0300720b */ /* 0x040fe40003f0d000 */
[----:B------:R-:W-:-:S04]  /*08a0*/  LOP3.LUT R5, R3, 0x80000000, R5, 0x48, !PT ;  /* 0x8000000003057812 */ /* 0x000fc800078e4805 */
[----:B------:R-:W-:-:S07]  /*08b0*/  LOP3.LUT R9, R5, R9, RZ, 0xfc, !PT ;  /* 0x0000000905097212 */ /* 0x000fce00078efcff */
[----:B------:R-:W-:Y:S05]  /*08c0*/  @!P0 BRA `(.L_x_11) ;  /* 0x00000000007c8947 */ /* 0x000fea0003800000 */
[----:B------:R-:W-:Y:S01]  /*08d0*/  IMAD.MOV R3, RZ, RZ, -R16 ;  /* 0x000000ffff037224 */ /* 0x000fe200078e0a10 */
[----:B------:R-:W-:Y:S01]  /*08e0*/  DMUL.RP R8, R12, R8 ;  /* 0x000000080c087228 */ /* 0x000fe20000008000 */
[----:B------:R-:W-:-:S06]  /*08f0*/  IMAD.MOV.U32 R2, RZ, RZ, RZ ;  /* 0x000000ffff027224 */ /* 0x000fcc00078e00ff */
[----:B------:R-:W-:-:S03]  /*0900*/  DFMA R2, R14, -R2, R12 ;  /* 0x800000020e02722b */ /* 0x000fc6000000000c */
[----:B------:R-:W-:-:S03]  /*0910*/  LOP3.LUT R5, R9, R5, RZ, 0x3c, !PT ;  /* 0x0000000509057212 */ /* 0x000fc600078e3cff */
[----:B------:R-:W-:-:S04]  /*0920*/  IADD3 R2, PT, PT, -R16, -0x43300000, RZ ;  /* 0xbcd0000010027810 */ /* 0x000fc80007ffe1ff */
[----:B------:R-:W-:-:S04]  /*0930*/  FSETP.NEU.AND P0, PT, |R3|, R2, PT ;  /* 0x000000020300720b */ /* 0x000fc80003f0d200 */
[----:B------:R-:W-:Y:S02]  /*0940*/  FSEL R14, R8, R14, !P0 ;  /* 0x0000000e080e7208 */ /* 0x000fe40004000000 */
[----:B------:R-:W-:Y:S01]  /*0950*/  FSEL R15, R5, R15, !P0 ;  /* 0x0000000f050f7208 */ /* 0x000fe20004000000 */
[----:B------:R-:W-:Y:S06]  /*0960*/  BRA `(.L_x_11) ;  /* 0x0000000000547947 */ /* 0x000fec0003800000 */
.L_x_10:
[----:B------:R-:W-:-:S14]  /*0970*/  DSETP.NAN.AND P0, PT, R8, R8, PT ;  /* 0x000000080800722a */ /* 0x000fdc0003f08000 */
[----:B------:R-:W-:Y:S05]  /*0980*/  @P0 BRA `(.L_x_12) ;  /* 0x0000000000440947 */ /* 0x000fea0003800000 */
[----:B------:R-:W-:-:S14]  /*0990*/  DSETP.NAN.AND P0, PT, R4, R4, PT ;  /* 0x000000040400722a */ /* 0x000fdc0003f08000 */
[----:B------:R-:W-:Y:S05]  /*09a0*/  @P0 BRA `(.L_x_13) ;  /* 0x0000000000300947 */ /* 0x000fea0003800000 */
[----:B------:R-:W-:Y:S01]  /*09b0*/  ISETP.NE.AND P0, PT, R21, R20, PT ;  /* 0x000000141500720c */ /* 0x000fe20003f05270 */
[----:B------:R-:W-:Y:S02]  /*09c0*/  IMAD.MOV.U32 R14, RZ, RZ, 0x0 ;  /* 0x00000000ff0e7424 */ /* 0x000fe400078e00ff */
[----:B------:R-:W-:-:S10]  /*09d0*/  IMAD.MOV.U32 R15, RZ, RZ, -0x80000 ;  /* 0xfff80000ff0f7424 */ /* 0x000fd400078e00ff */
[----:B------:R-:W-:Y:S05]  /*09e0*/  @!P0 BRA `(.L_x_11) ;  /* 0x0000000000348947 */ /* 0x000fea0003800000 */
[----:B------:R-:W-:Y:S02]  /*09f0*/  ISETP.NE.AND P0, PT, R21, 0x7ff00000, PT ;  /* 0x7ff000001500780c */ /* 0x000fe40003f05270 */
[----:B------:R-:W-:Y:S02]  /*0a00*/  LOP3.LUT R15, R9, 0x80000000, R5, 0x48, !PT ;  /* 0x80000000090f7812 */ /* 0x000fe400078e4805 */
[----:B------:R-:W-:-:S13]  /*0a10*/  ISETP.EQ.OR P0, PT, R20, RZ, !P0 ;  /* 0x000000ff1400720c */ /* 0x000fda0004702670 */
[----:B------:R-:W-:Y:S01]  /*0a20*/  @P0 LOP3.LUT R2, R15, 0x7ff00000, RZ, 0xfc, !PT ;  /* 0x7ff000000f020812 */ /* 0x000fe200078efcff */
[----:B------:R-:W-:Y:S02]  /*0a30*/  @!P0 IMAD.MOV.U32 R14, RZ, RZ, RZ ;  /* 0x000000ffff0e8224 */ /* 0x000fe400078e00ff */
[----:B------:R-:W-:Y:S02]  /*0a40*/  @P0 IMAD.MOV.U32 R14, RZ, RZ, RZ ;  /* 0x000000ffff0e0224 */ /* 0x000fe400078e00ff */
[----:B------:R-:W-:Y:S01]  /*0a50*/  @P0 IMAD.MOV.U32 R15, RZ, RZ, R2 ;  /* 0x000000ffff0f0224 */ /* 0x000fe200078e0002 */
[----:B------:R-:W-:Y:S06]  /*0a60*/  BRA `(.L_x_11) ;  /* 0x0000000000147947 */ /* 0x000fec0003800000 */
.L_x_13:
[----:B------:R-:W-:Y:S01]  /*0a70*/  LOP3.LUT R15, R5, 0x80000, RZ, 0xfc, !PT ;  /* 0x00080000050f7812 */ /* 0x000fe200078efcff */
[----:B------:R-:W-:Y:S01]  /*0a80*/  IMAD.MOV.U32 R14, RZ, RZ, R4 ;  /* 0x000000ffff0e7224 */ /* 0x000fe200078e0004 */
[----:B------:R-:W-:Y:S06]  /*0a90*/  BRA `(.L_x_11) ;  /* 0x0000000000087947 */ /* 0x000fec0003800000 */
.L_x_12:
[----:B------:R-:W-:Y:S01]  /*0aa0*/  LOP3.LUT R15, R9, 0x80000, RZ, 0xfc, !PT ;  /* 0x00080000090f7812 */ /* 0x000fe200078efcff */
[----:B------:R-:W-:-:S07]  /*0ab0*/  IMAD.MOV.U32 R14, RZ, RZ, R8 ;  /* 0x000000ffff0e7224 */ /* 0x000fce00078e0008 */
.L_x_11:
[----:B------:R-:W-:Y:S02]  /*0ac0*/  IMAD.MOV.U32 R2, RZ, RZ, R6 ;  /* 0x000000ffff027224 */ /* 0x000fe400078e0006 */
[----:B------:R-:W-:-:S04]  /*0ad0*/  IMAD.MOV.U32 R3, RZ, RZ, 0x0 ;  /* 0x00000000ff037424 */ /* 0x000fc800078e00ff */
[----:B------:R-:W-:Y:S05]  /*0ae0*/  RET.REL.NODEC R2 `(_Z14row_avg_kernelPKdPdii) ;  /* 0xfffffff402447950 */ /* 0x000fea0003c3ffff */
.L_x_14:
[----:B------:R-:W-:-:S00]  /*0af0*/  BRA `(.L_x_14) ;  /* 0xfffffffc00fc7947 */ /* 0x000fc0000383ffff */
[----:B------:R-:W-:-:S00]  /*0b00*/  NOP ;  /* 0x0000000000007918 */ /* 0x000fc00000000000 */
[----:B------:R-:W-:-:S00]  /*0b10*/  NOP ;  /* 0x0000000000007918 */ /* 0x000fc00000000000 */
[----:B------:R-:W-:-:S00]  /*0b20*/  NOP ;  /* 0x0000000000007918 */ /* 0x000fc00000000000 */
[----:B------:R-:W-:-:S00]  /*0b30*/  NOP ;  /* 0x0000000000007918 */ /* 0x000fc00000000000 */
[----:B------:R-:W-:-:S00]  /*0b40*/  NOP ;  /* 0x0000000000007918 */ /* 0x000fc00000000000 */
[----:B------:R-:W-:-:S00]  /*0b50*/  NOP ;  /* 0x0000000000007918 */ /* 0x000fc00000000000 */
[----:B------:R-:W-:-:S00]  /*0b60*/  NOP ;  /* 0x0000000000007918 */ /* 0x000fc00000000000 */
[----:B------:R-:W-:-:S00]  /*0b70*/  NOP ;  /* 0x0000000000007918 */ /* 0x000fc00000000000 */
.L_x_22:


//--------------------- .text._Z11heat_kernelPdPKdii --------------------------
	.section	.text._Z11heat_kernelPdPKdii,"ax",@progbits
	.align	128
        .global         _Z11heat_kernelPdPKdii
        .type           _Z11heat_kernelPdPKdii,@function
        .size           _Z11heat_kernelPdPKdii,(.L_x_23 - _Z11heat_kernelPdPKdii)
        .other          _Z11heat_kernelPdPKdii,@"STO_CUDA_ENTRY STV_DEFAULT"
_Z11heat_kernelPdPKdii:
.text._Z11heat_kernelPdPKdii:
[----:B------:R-:W-:Y:S01]  /*0000*/  LDC R1, c[0x0][0x37c] ;  /* 0x0000df00ff017b82 */ /* 0x000fe20000000800 */
[----:B------:R-:W0:Y:S07]  /*0010*/  S2R R0, SR_TID.X ;  /* 0x0000000000007919 */ /* 0x000e2e0000002100 */
[----:B------:R-:W0:Y:S01]  /*0020*/  S2UR UR4, SR_CTAID.X ;  /* 0x00000000000479c3 */ /* 0x000e220000002500 */
[----:B------:R-:W1:Y:S01]  /*0030*/  LDCU.64 UR8, c[0x0][0x390] ;  /* 0x00007200ff0877ac */ /* 0x000e620008000a00 */
[----:B------:R-:W2:Y:S06]  /*0040*/  S2R R2, SR_TID.Y ;  /* 0x0000000000027919 */ /* 0x000eac0000002200 */
[----:B------:R-:W0:Y:S08]  /*0050*/  LDC R3, c[0x0][0x360] ;  /* 0x0000d800ff037b82 */ /* 0x000e300000000800 */
[----:B------:R-:W2:Y:S08]  /*0060*/  S2UR UR5, SR_CTAID.Y ;  /* 0x00000000000579c3 */ /* 0x000eb00000002600 */
[----:B------:R-:W2:Y:S01]  /*0070*/  LDC R5, c[0x0][0x364] ;  /* 0x0000d900ff057b82 */ /* 0x000ea20000000800 */
[----:B0-----:R-:W-:-:S05]  /*0080*/  IMAD R0, R3, UR4, R0 ;  /* 0x0000000403007c24 */ /* 0x001fca000f8e0200 */
[----:B-1----:R-:W-:Y:S01]  /*0090*/  ISETP.GE.AND P0, PT, R0, UR9, PT ;  /* 0x0000000900007c0c */ /* 0x002fe2000bf06270 */
[----:B--2---:R-:W-:-:S05]  /*00a0*/  IMAD R3, R5, UR5, R2 ;  /* 0x0000000505037c24 */ /* 0x004fca000f8e0202 */
[----:B------:R-:W-:-:S13]  /*00b0*/  ISETP.GE.OR P0, PT, R3, UR8, P0 ;  /* 0x0000000803007c0c */ /* 0x000fda0008706670 */
[----:B------:R-:W-:Y:S05]  /*00c0*/  @P0 EXIT ;  /* 0x000000000000094d */ /* 0x000fea0003800000 */
[----:B------:R-:W0:Y:S01]  /*00d0*/  LDC.64 R12, c[0x0][0x388] ;  /* 0x0000e200ff0c7b82 */ /* 0x000e220000000a00 */
[----:B------:R-:W1:Y:S01]  /*00e0*/  LDCU.64 UR6, c[0x0][0x358] ;  /* 0x00006b00ff0677ac */ /* 0x000e620008000a00 */
[----:B------:R-:W-:-:S06]  /*00f0*/  IMAD R7, R3, UR9, R0 ;  /* 0x0000000903077c24 */ /* 0x000fcc000f8e0200 */
[----:B------:R-:W2:Y:S01]  /*0100*/  LDC.64 R4, c[0x0][0x380] ;  /* 0x0000e000ff047b82 */ /* 0x000ea20000000a00 */
[----:B0-----:R-:W-:-:S05]  /*0110*/  IMAD.WIDE R12, R7, 0x8, R12 ;  /* 0x00000008070c7825 */ /* 0x001fca00078e020c */
[----:B-1----:R-:W3:Y:S01]  /*0120*/  LDG.E.64 R10, desc[UR6][R12.64] ;  /* 0x000000060c0a7981 */ /* 0x002ee2000c1e1b00 */
[----:B------:R-:W-:Y:S01]  /*0130*/  UIADD3 UR4, UPT, UPT, UR8, -0x1, URZ ;  /* 0xffffffff08047890 */ /* 0x000fe2000fffe0ff */
[----:B--2---:R-:W-:-:S05]  /*0140*/  IMAD.WIDE R4, R7, 0x8, R4 ;  /* 0x0000000807047825 */ /* 0x004fca00078e0204 */
[----:B------:R-:W-:Y:S01]  /*0150*/  ISETP.GE.U32.AND P0, PT, R3, UR4, PT ;  /* 0x0000000403007c0c */ /* 0x000fe2000bf06070 */
[----:B------:R-:W-:-:S03]  /*0160*/  UIADD3 UR4, UPT, UPT, UR9, -0x2, URZ ;  /* 0xfffffffe09047890 */ /* 0x000fc6000fffe0ff */
[----:B------:R-:W-:-:S04]  /*0170*/  ISETP.EQ.OR P0, PT, R3, RZ, P0 ;  /* 0x000000ff0300720c */ /* 0x000fc80000702670 */
[----:B------:R-:W-:-:S04]  /*0180*/  ISETP.LT.OR P0, PT, R0, 0x2, P0 ;  /* 0x000000020000780c */ /* 0x000fc80000701670 */
[----:B------:R-:W-:Y:S01]  /*0190*/  ISETP.GE.OR P0, PT, R0, UR4, P0 ;  /* 0x0000000400007c0c */ /* 0x000fe20008706670 */
[----:B---3--:R0:W-:-:S12]  /*01a0*/  STG.E.64 desc[UR6][R4.64], R10 ;  /* 0x0000000a04007986 */ /* 0x0081d8000c101b06 */
[----:B------:R-:W-:Y:S05]  /*01b0*/  @P0 EXIT ;  /* 0x000000000000094d */ /* 0x000fea0003800000 */
[----:B------:R-:W2:Y:S04]  /*01c0*/  LDG.E.64 R16, desc[UR6][R12.64+-0x8] ;  /* 0xfffff8060c107981 */ /* 0x000ea8000c1e1b00 */
[----:B------:R-:W3:Y:S04]  /*01d0*/  LDG.E.64 R14, desc[UR6][R12.64+-0x10] ;  /* 0xfffff0060c0e7981 */ /* 0x000ee8000c1e1b00 */
[----:B------:R-:W4:Y:S04]  /*01e0*/  LDG.E.64 R8, desc[UR6][R12.64+0x8] ;  /* 0x000008060c087981 */ /* 0x000f28000c1e1b00 */
[----:B------:R-:W5:Y:S01]  /*01f0*/  LDG.E.64 R6, desc[UR6][R12.64+0x10] ;  /* 0x000010060c067981 */ /* 0x000f62000c1e1b00 */
[----:B------:R-:W1:Y:S01]  /*0200*/  MUFU.RCP64H R19, 5 ;  /* 0x4014000000137908 */ /* 0x000e620000001800 */
[----:B------:R-:W-:Y:S01]  /*0210*/  IMAD.MOV.U32 R2, RZ, RZ, 0x0 ;  /* 0x00000000ff027424 */ /* 0x000fe200078e00ff */
[----:B------:R-:W-:Y:S01]  /*0220*/  UMOV UR4, 0xc0000000 ;  /* 0xc000000000047882 */ /* 0x000fe20000000000 */
[----:B------:R-:W-:Y:S01]  /*0230*/  IMAD.MOV.U32 R3, RZ, RZ, 0x40140000 ;  /* 0x40140000ff037424 */ /* 0x000fe200078e00ff */
[----:B------:R-:W-:Y:S01]  /*0240*/  UMOV UR5, 0x3ff8cccc ;  /* 0x3ff8cccc00057882 */ /* 0x000fe20000000000 */
[----:B------:R-:W-:Y:S01]  /*0250*/  IMAD.MOV.U32 R18, RZ, RZ, 0x1 ;  /* 0x00000001ff127424 */ /* 0x000fe200078e00ff */
[----:B------:R-:W-:Y:S05]  /*0260*/  BSSY.RECONVERGENT B0, `(.L_x_15) ;  /* 0x000001a000007945 */ /* 0x000fea0003800200 */
[----:B-1----:R-:W-:-:S08]  /*0270*/  DFMA R20, R18, -R2, 1 ;  /* 0x3ff000001214742b */ /* 0x002fd00000000802 */
[----:B------:R-:W-:-:S08]  /*0280*/  DFMA R20, R20, R20, R20 ;  /* 0x000000141414722b */ /* 0x000fd00000000014 */
[----:B------:R-:W-:-:S08]  /*0290*/  DFMA R20, R18, R20, R18 ;  /* 0x000000141214722b */ /* 0x000fd00000000012 */
[----:B------:R-:W-:-:S08]  /*02a0*/  DFMA R2, R20, -R2, 1 ;  /* 0x3ff000001402742b */ /* 0x000fd00000000802 */
[----:B------:R-:W-:Y:S02]  /*02b0*/  DFMA R2, R20, R2, R20 ;  /* 0x000000021402722b */ /* 0x000fe40000000014 */
[----:B--2---:R-:W-:Y:S01]  /*02c0*/  DMUL R16, R16, UR4 ;  /* 0x0000000410107c28 */ /* 0x004fe20008000000 */
[----:B------:R-:W-:Y:S01]  /*02d0*/  UMOV UR4, 0xa0000000 ;  /* 0xa000000000047882 */ /* 0x000fe20000000000 */
[----:B------:R-:W-:-:S06]  /*02e0*/  UMOV UR5, 0x3ff99999 ;  /* 0x3ff9999900057882 */ /* 0x000fcc0000000000 */
[----:B---3--:R-:W-:Y:S01]  /*02f0*/  DFMA R14, R14, UR4, R16 ;  /* 0x000000040e0e7c2b */ /* 0x008fe20008000010 */
[----:B------:R-:W-:Y:S01]  /*0300*/  UMOV UR4, 0x40000000 ;  /* 0x4000000000047882 */ /* 0x000fe20000000000 */
[----:B------:R-:W-:-:S06]  /*0310*/  UMOV UR5, 0x3fe33333 ;  /* 0x3fe3333300057882 */ /* 0x000fcc0000000000 */
[----:B------:R-:W-:-:S08]  /*0320*/  DADD R14, R10, R14 ;  /* 0x000000000a0e7229 */ /* 0x000fd0000000000e */
[----:B----4-:R-:W-:-:S08]  /*0330*/  DFMA R8, R8, UR4, R14 ;  /* 0x0000000408087c2b */ /* 0x010fd0000800000e */
[----:B-----5:R-:W-:-:S08]  /*0340*/  DFMA R6, R6, 0.25, R8 ;  /* 0x3fd000000606782b */ /* 0x020fd00000000008 */
[----:B------:R-:W-:Y:S02]  /*0350*/  DMUL R8, R6, R2 ;  /* 0x0000000206087228 */ /* 0x000fe40000000000 */
[----:B------:R-:W-:-:S06]  /*0360*/  FSETP.GEU.AND P1, PT, |R7|, 6.5827683646048100446e-37, PT ;  /* 0x036000000700780b */ /* 0x000fcc0003f2e200 */
[----:B0-----:R-:W-:-:S08]  /*0370*/  DFMA R10, R8, -5, R6 ;  /* 0xc0140000080a782b */ /* 0x001fd00000000006 */
[----:B------:R-:W-:-:S10]  /*0380*/  DFMA R2, R2, R10, R8 ;  /* 0x0000000a0202722b */ /* 0x000fd40000000008 */
[----:B------:R-:W-:-:S05]  /*0390*/  FFMA R0, RZ, 2.3125, R3 ;  /* 0x40140000ff007823 */ /* 0x000fca0000000003 */
[----:B------:R-:W-:-:S13]  /*03a0*/  FSETP.GT.AND P0, PT, |R0|, 1.469367938527859385e-39, PT ;  /* 0x001000000000780b */ /* 0x000fda0003f04200 */
[----:B------:R-:W-:Y:S05]  /*03b0*/  @P0 BRA P1, `(.L_x_16) ;  /* 0x0000000000100947 */ /* 0x000fea0000800000 */
[----:B------:R-:W-:-:S07]  /*03c0*/  MOV R0, 0x3e0 ;  /* 0x000003e000007802 */ /* 0x000fce0000000f00 */
[----:B------:R-:W-:Y:S05]  /*03d0*/  CALL.REL.NOINC `($__internal_1_$__cuda_sm20_div_rn_f64_full) ;  /* 0x0000000000147944 */ /* 0x000fea0003c00000 */
[----:B------:R-:W-:Y:S02]  /*03e0*/  IMAD.MOV.U32 R2, RZ, RZ, R10 ;  /* 0x000000ffff027224 */ /* 0x000fe400078e000a */
[----:B------:R-:W-:-:S07]  /*03f0*/  IMAD.MOV.U32 R3, RZ, RZ, R11 ;  /* 0x000000ffff037224 */ /* 0x000fce00078e000b */
.L_x_16:
[----:B------:R-:W-:Y:S05]  /*0400*/  BSYNC.RECONVERGENT B0 ;  /* 0x0000000000007941 */ /* 0x000fea0003800200 */
.L_x_15:
[----:B------:R-:W-:Y:S01]  /*0410*/  STG.E.64 desc[UR6][R4.64], R2 ;  /* 0x0000000204007986 */ /* 0x000fe2000c101b06 */
[----:B------:R-:W-:Y:S05]  /*0420*/  EXIT ;  /* 0x000000000000794d */ /* 0x000fea0003800000 */
        .weak           $__internal_1_$__cuda_sm20_div_rn_f64_full
        .type           $__internal_1_$__cuda_sm20_div_rn_f64_full,@function
        .size           $__internal_1_$__cuda_sm20_div_rn_f64_full,(.L_x_23 - $__internal_1_$__cuda_sm20_div_rn_f64_full)
$__internal_1_$__cuda_sm20_div_rn_f64_full:
[----:B------:R-:W-:Y:S01]  /*0430*/  IMAD.MOV.U32 R3, RZ, RZ, 0x3ff40000 ;  /* 0x3ff40000ff037424 */ /* 0x000fe200078e00ff */
[----:B------:R-:W-:Y:S01]  /*0440*/  FSETP.GEU.AND P1, PT, |R7|, 1.469367938527859385e-39, PT ;  /* 0x001000000700780b */ /* 0x000fe20003f2e200 */
[----:B------:R-:W-:Y:S01]  /*0450*/  IMAD.MOV.U32 R2, RZ, RZ, 0x0 ;  /* 0x00000000ff027424 */ /* 0x000fe200078e00ff */
[----:B------:R-:W-:Y:S01]  /*0460*/  BSSY.RECONVERGENT B1, `(.L_x_17) ;  /* 0x0000048000017945 */ /* 0x000fe20003800200 */
[----:B------:R-:W0:Y:S01]  /*0470*/  MUFU.RCP64H R9, R3 ;  /* 0x0000000300097308 */ /* 0x000e220000001800 */
[----:B------:R-:W-:Y:S02]  /*0480*/  IMAD.MOV.U32 R8, RZ, RZ, 0x1 ;  /* 0x00000001ff087424 */ /* 0x000fe400078e00ff */
[----:B------:R-:W-:-:S04]  /*0490*/  IMAD.MOV.U32 R19, RZ, RZ, 0x40100000 ;  /* 0x40100000ff137424 */ /* 0x000fc800078e00ff */
[----:B------:R-:W-:Y:S01]  /*04a0*/  VIADD R21, R19, 0xffffffff ;  /* 0xffffffff13157836 */ /* 0x000fe20000000000 */
[----:B0-----:R-:W-:-:S08]  /*04b0*/  DFMA R10, R8, -R2, 1 ;  /* 0x3ff00000080a742b */ /* 0x001fd00000000802 */
[----:B------:R-:W-:Y:S01]  /*04c0*/  DFMA R12, R10, R10, R10 ;  /* 0x0000000a0a0c722b */ /* 0x000fe2000000000a */
[----:B------:R-:W-:Y:S01]  /*04d0*/  LOP3.LUT R10, R7, 0x7ff00000, RZ, 0xc0, !PT ;  /* 0x7ff00000070a7812 */ /* 0x000fe200078ec0ff */
[----:B------:R-:W-:-:S03]  /*04e0*/  IMAD.MOV.U32 R11, RZ, RZ, 0x1ca00000 ;  /* 0x1ca00000ff0b7424 */ /* 0x000fc600078e00ff */
[----:B------:R-:W-:Y:S01]  /*04f0*/  ISETP.GE.U32.AND P0, PT, R10, 0x40100000, PT ;  /* 0x401000000a00780c */ /* 0x000fe20003f06070 */
[----:B------:R-:W-:Y:S02]  /*0500*/  IMAD.MOV.U32 R18, RZ, RZ, R10 ;  /* 0x000000ffff127224 */ /* 0x000fe400078e000a */
[----:B------:R-:W-:Y:S01]  /*0510*/  DFMA R14, R8, R12, R8 ;  /* 0x0000000c080e722b */ /* 0x000fe20000000008 */
[----:B------:R-:W-:Y:S01]  /*0520*/  SEL R11, R11, 0x63400000, !P0 ;  /* 0x634000000b0b7807 */ /* 0x000fe20004000000 */
[----:B------:R-:W-:-:S03]  /*0530*/  IMAD.MOV.U32 R8, RZ, RZ, R6 ;  /* 0x000000ffff087224 */ /* 0x000fc600078e0006 */
[C-C-:B------:R-:W-:Y:S02]  /*0540*/  @!P1 LOP3.LUT R12, R11.reuse, 0x80000000, R7.reuse, 0xf8, !PT ;  /* 0x800000000b0c9812 */ /* 0x140fe400078ef807 */
[----:B------:R-:W-:Y:S01]  /*0550*/  LOP3.LUT R9, R11, 0x800fffff, R7, 0xf8, !PT ;  /* 0x800fffff0b097812 */ /* 0x000fe200078ef807 */
[----:B------:R-:W-:Y:S01]  /*0560*/  DFMA R16, R14, -R2, 1 ;  /* 0x3ff000000e10742b */ /* 0x000fe20000000802 */
[----:B------:R-:W-:Y:S01]  /*0570*/  @!P1 LOP3.LUT R13, R12, 0x100000, RZ, 0xfc, !PT ;  /* 0x001000000c0d9812 */ /* 0x000fe200078efcff */
[----:B------:R-:W-:-:S06]  /*0580*/  @!P1 IMAD.MOV.U32 R12, RZ, RZ, RZ ;  /* 0x000000ffff0c9224 */ /* 0x000fcc00078e00ff */
[----:B------:R-:W-:Y:S02]  /*0590*/  @!P1 DFMA R8, R8, 2, -R12 ;  /* 0x400000000808982b */ /* 0x000fe4000000080c */
[----:B------:R-:W-:-:S08]  /*05a0*/  DFMA R16, R14, R16, R14 ;  /* 0x000000100e10722b */ /* 0x000fd0000000000e */
[----:B------:R-:W-:Y:S01]  /*05b0*/  @!P1 LOP3.LUT R18, R9, 0x7ff00000, RZ, 0xc0, !PT ;  /* 0x7ff0000009129812 */ /* 0x000fe200078ec0ff */
[----:B------:R-:W-:-:S04]  /*05c0*/  DMUL R12, R16, R8 ;  /* 0x00000008100c7228 */ /* 0x000fc80000000000 */
[----:B------:R-:W-:-:S04]  /*05d0*/  VIADD R20, R18, 0xffffffff ;  /* 0xffffffff12147836 */ /* 0x000fc80000000000 */
[----:B------:R-:W-:Y:S01]  /*05e0*/  DFMA R14, R12, -R2, R8 ;  /* 0x800000020c0e722b */ /* 0x000fe20000000008 */
[----:B------:R-:W-:-:S04]  /*05f0*/  ISETP.GT.U32.AND P0, PT, R20, 0x7feffffe, PT ;  /* 0x7feffffe1400780c */ /* 0x000fc80003f04070 */
[----:B------:R-:W-:-:S03]  /*0600*/  ISETP.GT.U32.OR P0, PT, R21, 0x7feffffe, P0 ;  /* 0x7feffffe1500780c */ /* 0x000fc60000704470 */
[----:B------:R-:W-:-:S10]  /*0610*/  DFMA R12, R16, R14, R12 ;  /* 0x0000000e100c722b */ /* 0x000fd4000000000c */
[----:B------:R-:W-:Y:S05]  /*0620*/  @P0 BRA `(.L_x_18) ;  /* 0x0000000000680947 */ /* 0x000fea0003800000 */
[----:B------:R-:W-:Y:S02]  /*0630*/  IMAD.MOV.U32 R7, RZ, RZ, 0x40100000 ;  /* 0x40100000ff077424 */ /* 0x000fe400078e00ff */
[----:B------:R-:W-:-:S03]  /*0640*/  IMAD.MOV.U32 R6, RZ, RZ, RZ ;  /* 0x000000ffff067224 */ /* 0x000fc600078e00ff */
[----:B------:R-:W-:-:S04]  /*0650*/  VIADDMNMX R10, R10, -R7, 0xb9600000, !PT ;  /* 0xb96000000a0a7446 */ /* 0x000fc80007800907 */
[----:B------:R-:W-:-:S05]  /*0660*/  VIMNMX R10, PT, PT, R10, 0x46a00000, PT ;  /* 0x46a000000a0a7848 */ /* 0x000fca0003fe0100 */
[----:B------:R-:W-:-:S04]  /*0670*/  IMAD.IADD R14, R10, 0x1, -R11 ;  /* 0x000000010a0e7824 */ /* 0x000fc800078e0a0b */
[----:B------:R-:W-:-:S06]  /*0680*/  VIADD R7, R14, 0x7fe00000 ;  /* 0x7fe000000e077836 */ /* 0x000fcc0000000000 */
[----:B------:R-:W-:-:S10]  /*0690*/  DMUL R10, R12, R6 ;  /* 0x000000060c0a7228 */ /* 0x000fd40000000000 */
[----:B------:R-:W-:-:S13]  /*06a0*/  FSETP.GTU.AND P0, PT, |R11|, 1.469367938527859385e-39, PT ;  /* 0x001000000b00780b */ /* 0x000fda0003f0c200 */
[----:B------:R-:W-:Y:S05]  /*06b0*/  @P0 BRA `(.L_x_19) ;  /* 0x0000000000880947 */ /* 0x000fea0003800000 */
[----:B------:R-:W-:Y:S01]  /*06c0*/  DFMA R2, R12, -R2, R8 ;  /* 0x800000020c02722b */ /* 0x000fe20000000008 */
[----:B------:R-:W-:-:S09]  /*06d0*/  IMAD.MOV.U32 R6, RZ, RZ, RZ ;  /* 0x000000ffff067224 */ /* 0x000fd200078e00ff */
[C---:B------:R-:W-:Y:S02]  /*06e0*/  FSETP.NEU.AND P0, PT, R3.reuse, RZ, PT ;  /* 0x000000ff0300720b */ /* 0x040fe40003f0d000 */
[----:B------:R-:W-:-:S04]  /*06f0*/  LOP3.LUT R2, R3, 0x40140000, RZ, 0x3c, !PT ;  /* 0x4014000003027812 */ /* 0x000fc800078e3cff */
[----:B------:R-:W-:-:S04]  /*0700*/  LOP3.LUT R9, R2, 0x80000000, RZ, 0xc0, !PT ;  /* 0x8000000002097812 */ /* 0x000fc800078ec0ff */
[----:B------:R-:W-:-:S03]  /*0710*/  LOP3.LUT R7, R9, R7, RZ, 0xfc, !PT ;  /* 0x0000000709077212 */ /* 0x000fc600078efcff */
        /* <DEDUP_REMOVED lines=11> */
.L_x_18:
[----:B------:R-:W-:-:S14]  /*07d0*/  DSETP.NAN.AND P0, PT, R6, R6, PT ;  /* 0x000000060600722a */ /* 0x000fdc0003f08000 */
[----:B------:R-:W-:Y:S05]  /*07e0*/  @P0 BRA `(.L_x_20) ;  /* 0x0000000000340947 */ /* 0x000fea0003800000 */
[----:B------:R-:W-:Y:S01]  /*07f0*/  ISETP.NE.AND P0, PT, R18, R19, PT ;  /* 0x000000131200720c */ /* 0x000fe20003f05270 */
[----:B------:R-:W-:Y:S02]  /*0800*/  IMAD.MOV.U32 R10, RZ, RZ, 0x0 ;  /* 0x00000000ff0a7424 */ /* 0x000fe400078e00ff */
[----:B------:R-:W-:-:S10]  /*0810*/  IMAD.MOV.U32 R11, RZ, RZ, -0x80000 ;  /* 0xfff80000ff0b7424 */ /* 0x000fd400078e00ff */
[----:B------:R-:W-:Y:S05]  /*0820*/  @!P0 BRA `(.L_x_19) ;  /* 0x00000000002c8947 */ /* 0x000fea0003800000 */
[----:B------:R-:W-:Y:S02]  /*0830*/  ISETP.NE.AND P0, PT, R18, 0x7ff00000, PT ;  /* 0x7ff000001200780c */ /* 0x000fe40003f05270 */
[----:B------:R-:W-:Y:S02]  /*0840*/  LOP3.LUT R6, R7, 0x40140000, RZ, 0x3c, !PT ;  /* 0x4014000007067812 */ /* 0x000fe400078e3cff */
[----:B------:R-:W-:Y:S02]  /*0850*/  ISETP.EQ.OR P0, PT, R19, RZ, !P0 ;  /* 0x000000ff1300720c */ /* 0x000fe40004702670 */
[----:B------:R-:W-:-:S11]  /*0860*/  LOP3.LUT R11, R6, 0x80000000, RZ, 0xc0, !PT ;  /* 0x80000000060b7812 */ /* 0x000fd600078ec0ff */
[----:B------:R-:W-:Y:S01]  /*0870*/  @P0 LOP3.LUT R2, R11, 0x7ff00000, RZ, 0xfc, !PT ;  /* 0x7ff000000b020812 */ /* 0x000fe200078efcff */
[----:B------:R-:W-:Y:S02]  /*0880*/  @!P0 IMAD.MOV.U32 R10, RZ, RZ, RZ ;  /* 0x000000ffff0a8224 */ /* 0x000fe400078e00ff */
[----:B------:R-:W-:Y:S02]  /*0890*/  @P0 IMAD.MOV.U32 R10, RZ, RZ, RZ ;  /* 0x000000ffff0a0224 */ /* 0x000fe400078e00ff */
[----:B------:R-:W-:Y:S01]  /*08a0*/  @P0 IMAD.MOV.U32 R11, RZ, RZ, R2 ;  /* 0x000000ffff0b0224 */ /* 0x000fe200078e0002 */
[----:B------:R-:W-:Y:S06]  /*08b0*/  BRA `(.L_x_19) ;  /* 0x0000000000087947 */ /* 0x000fec0003800000 */
.L_x_20:
[----:B------:R-:W-:Y:S01]  /*08c0*/  LOP3.LUT R11, R7, 0x80000, RZ, 0xfc, !PT ;  /* 0x00080000070b7812 */ /* 0x000fe200078efcff */
[----:B------:R-:W-:-:S07]  /*08d0*/  IMAD.MOV.U32 R10, RZ, RZ, R6 ;  /* 0x000000ffff0a7224 */ /* 0x000fce00078e0006 */
.L_x_19:
[----:B------:R-:W-:Y:S05]  /*08e0*/  BSYNC.RECONVERGENT B1 ;  /* 0x0000000000017941 */ /* 0x000fea0003800200 */
.L_x_17:
[----:B------:R-:W-:Y:S02]  /*08f0*/  IMAD.MOV.U32 R2, RZ, RZ, R0 ;  /* 0x000000ffff027224 */ /* 0x000fe400078e0000 */
[----:B------:R-:W-:-:S04]  /*0900*/  IMAD.MOV.U32 R3, RZ, RZ, 0x0 ;  /* 0x00000000ff037424 */ /* 0x000fc800078e00ff */
[----:B------:R-:W-:Y:S05]  /*0910*/  RET.REL.NODEC R2 `(_Z11heat_kernelPdPKdii) ;  /* 0xfffffff402b87950 */ /* 0x000fea0003c3ffff */
.L_x_21:
        /* <DEDUP_REMOVED lines=14> */
.L_x_23:


//--------------------- .nv.global.init           --------------------------
	.section	.nv.global.init,"aw",@progbits
.nv.global.init:
	.type		$str,@object
	.size		$str,(.L_0 - $str)
$str:
        /*0000*/ 	.byte	0x3e, 0x3e, 0x3e, 0x20, 0x72, 0x6f, 0x77, 0x5f, 0x61, 0x76, 0x67, 0x5f, 0x6b, 0x65, 0x72, 0x6e
        /*0010*/ 	.byte	0x65, 0x6c, 0x20, 0x69, 0x73, 0x20, 0x72, 0x75, 0x6e, 0x6e, 0x69, 0x6e, 0x67, 0x20, 0x6f, 0x6e
        /*0020*/ 	.byte	0x20, 0x64, 0x65, 0x76, 0x69, 0x63, 0x65, 0x2e, 0x0a, 0x00
.L_0:


//--------------------- .nv.shared._Z14row_avg_kernelPKdPdii --------------------------
	.section	.nv.shared._Z14row_avg_kernelPKdPdii,"aw",@nobits
	.sectionflags	@""
	.align	16
	.zero		1024


//--------------------- .nv.shared.reserved.0     --------------------------
	.section	.nv.shared.reserved.0,"aw",@nobits
	.weak		__nv_reservedSMEM_offset_0_alias
	.size		__nv_reservedSMEM_offset_0_alias, 0, 64
	.other		__nv_reservedSMEM_offset_0_alias,@"STO_CUDA_RESERVED_SHARED STV_DEFAULT"
__nv_reservedSMEM_offset_0_alias:
	.zero		0
	.zero		64


//--------------------- .nv.shared._Z11heat_kernelPdPKdii --------------------------
	.section	.nv.shared._Z11heat_kernelPdPKdii,"aw",@nobits
	.sectionflags	@""
	.align	16
	.zero		1024


//--------------------- .nv.constant0._Z14row_avg_kernelPKdPdii --------------------------
	.section	.nv.constant0._Z14row_avg_kernelPKdPdii,"a",@progbits
	.sectionflags	@""
	.align	4
.nv.constant0._Z14row_avg_kernelPKdPdii:
	.zero		920


//--------------------- .nv.constant0._Z11heat_kernelPdPKdii --------------------------
	.section	.nv.constant0._Z11heat_kernelPdPKdii,"a",@progbits
	.sectionflags	@""
	.align	4
.nv.constant0._Z11heat_kernelPdPKdii:
	.zero		920


//--------------------- SYMBOLS --------------------------

	.type		.nv.reservedSmem.offset0,@object
	.size		.nv.reservedSmem.offset0,0x4
	.type		.nv.reservedSmem.cap,@object
	.size		.nv.reservedSmem.cap,0x4
	.type		vprintf,@function
